//
// Generated by NVIDIA NVVM Compiler
//
// Compiler Build ID: CL-36424714
// Cuda compilation tools, release 13.0, V13.0.88
// Based on NVVM 20.0.0
//

.version 9.0
.target sm_100
.address_size 64

	// .globl	_Z22CovarianceMatrixKernelPdS_S_S_S_ddi

.visible .entry _Z22CovarianceMatrixKernelPdS_S_S_S_ddi(
	.param .u64 .ptr .align 1 _Z22CovarianceMatrixKernelPdS_S_S_S_ddi_param_0,
	.param .u64 .ptr .align 1 _Z22CovarianceMatrixKernelPdS_S_S_S_ddi_param_1,
	.param .u64 .ptr .align 1 _Z22CovarianceMatrixKernelPdS_S_S_S_ddi_param_2,
	.param .u64 .ptr .align 1 _Z22CovarianceMatrixKernelPdS_S_S_S_ddi_param_3,
	.param .u64 .ptr .align 1 _Z22CovarianceMatrixKernelPdS_S_S_S_ddi_param_4,
	.param .f64 _Z22CovarianceMatrixKernelPdS_S_S_S_ddi_param_5,
	.param .f64 _Z22CovarianceMatrixKernelPdS_S_S_S_ddi_param_6,
	.param .u32 _Z22CovarianceMatrixKernelPdS_S_S_S_ddi_param_7
)
{
	.reg .pred 	%p<5>;
	.reg .b32 	%r<21>;
	.reg .b32 	%f<3>;
	.reg .b64 	%rd<18>;
	.reg .b64 	%fd<40>;

	ld.param.u64 	%rd1, [_Z22CovarianceMatrixKernelPdS_S_S_S_ddi_param_0];
	ld.param.u64 	%rd2, [_Z22CovarianceMatrixKernelPdS_S_S_S_ddi_param_1];
	ld.param.u64 	%rd3, [_Z22CovarianceMatrixKernelPdS_S_S_S_ddi_param_2];
	ld.param.u64 	%rd4, [_Z22CovarianceMatrixKernelPdS_S_S_S_ddi_param_3];
	ld.param.u64 	%rd5, [_Z22CovarianceMatrixKernelPdS_S_S_S_ddi_param_4];
	ld.param.f64 	%fd6, [_Z22CovarianceMatrixKernelPdS_S_S_S_ddi_param_5];
	ld.param.f64 	%fd7, [_Z22CovarianceMatrixKernelPdS_S_S_S_ddi_param_6];
	ld.param.u32 	%r5, [_Z22CovarianceMatrixKernelPdS_S_S_S_ddi_param_7];
	mov.u32 	%r6, %ctaid.x;
	mov.u32 	%r7, %ntid.x;
	mov.u32 	%r8, %tid.x;
	mad.lo.s32 	%r1, %r6, %r7, %r8;
	setp.ge.s32 	%p1, %r1, %r5;
	@%p1 bra 	$L__BB0_5;
	cvta.to.global.u64 	%rd6, %rd2;
	cvta.to.global.u64 	%rd7, %rd3;
	cvta.to.global.u64 	%rd8, %rd4;
	cvta.to.global.u64 	%rd9, %rd5;
	mul.wide.s32 	%rd10, %r1, 8;
	add.s64 	%rd11, %rd6, %rd10;
	ld.global.f64 	%fd8, [%rd11];
	add.s64 	%rd12, %rd7, %rd10;
	ld.global.f64 	%fd9, [%rd12];
	add.s64 	%rd13, %rd8, %rd10;
	ld.global.f64 	%fd10, [%rd13];
	add.s64 	%rd14, %rd9, %rd10;
	ld.global.f64 	%fd11, [%rd14];
	sub.f64 	%fd12, %fd8, %fd9;
	sub.f64 	%fd13, %fd10, %fd11;
	mul.f64 	%fd14, %fd13, %fd13;
	fma.rn.f64 	%fd15, %fd12, %fd12, %fd14;
	sqrt.rn.f64 	%fd16, %fd15;
	neg.f64 	%fd17, %fd16;
	add.f64 	%fd18, %fd7, %fd7;
	div.rn.f64 	%fd1, %fd17, %fd18;
	fma.rn.f64 	%fd19, %fd1, 0d3FF71547652B82FE, 0d4338000000000000;
	{
	.reg .b32 %temp; 
	mov.b64 	{%r2, %temp}, %fd19;
	}
	mov.f64 	%fd20, 0dC338000000000000;
	add.rn.f64 	%fd21, %fd19, %fd20;
	fma.rn.f64 	%fd22, %fd21, 0dBFE62E42FEFA39EF, %fd1;
	fma.rn.f64 	%fd23, %fd21, 0dBC7ABC9E3B39803F, %fd22;
	fma.rn.f64 	%fd24, %fd23, 0d3E5ADE1569CE2BDF, 0d3E928AF3FCA213EA;
	fma.rn.f64 	%fd25, %fd24, %fd23, 0d3EC71DEE62401315;
	fma.rn.f64 	%fd26, %fd25, %fd23, 0d3EFA01997C89EB71;
	fma.rn.f64 	%fd27, %fd26, %fd23, 0d3F2A01A014761F65;
	fma.rn.f64 	%fd28, %fd27, %fd23, 0d3F56C16C1852B7AF;
	fma.rn.f64 	%fd29, %fd28, %fd23, 0d3F81111111122322;
	fma.rn.f64 	%fd30, %fd29, %fd23, 0d3FA55555555502A1;
	fma.rn.f64 	%fd31, %fd30, %fd23, 0d3FC5555555555511;
	fma.rn.f64 	%fd32, %fd31, %fd23, 0d3FE000000000000B;
	fma.rn.f64 	%fd33, %fd32, %fd23, 0d3FF0000000000000;
	fma.rn.f64 	%fd34, %fd33, %fd23, 0d3FF0000000000000;
	{
	.reg .b32 %temp; 
	mov.b64 	{%r3, %temp}, %fd34;
	}
	{
	.reg .b32 %temp; 
	mov.b64 	{%temp, %r4}, %fd34;
	}
	shl.b32 	%r9, %r2, 20;
	add.s32 	%r10, %r9, %r4;
	mov.b64 	%fd39, {%r3, %r10};
	{
	.reg .b32 %temp; 
	mov.b64 	{%temp, %r11}, %fd1;
	}
	mov.b32 	%f2, %r11;
	abs.f32 	%f1, %f2;
	setp.lt.f32 	%p2, %f1, 0f4086232B;
	@%p2 bra 	$L__BB0_4;
	setp.lt.f64 	%p3, %fd1, 0d0000000000000000;
	add.f64 	%fd35, %fd1, 0d7FF0000000000000;
	selp.f64 	%fd39, 0d0000000000000000, %fd35, %p3;
	setp.geu.f32 	%p4, %f1, 0f40874800;
	@%p4 bra 	$L__BB0_4;
	shr.u32 	%r12, %r2, 31;
	add.s32 	%r13, %r2, %r12;
	shr.s32 	%r14, %r13, 1;
	shl.b32 	%r15, %r14, 20;
	add.s32 	%r16, %r4, %r15;
	mov.b64 	%fd36, {%r3, %r16};
	sub.s32 	%r17, %r2, %r14;
	shl.b32 	%r18, %r17, 20;
	add.s32 	%r19, %r18, 1072693248;
	mov.b32 	%r20, 0;
	mov.b64 	%fd37, {%r20, %r19};
	mul.f64 	%fd39, %fd37, %fd36;
$L__BB0_4:
	mul.f64 	%fd38, %fd6, %fd39;
	cvta.to.global.u64 	%rd15, %rd1;
	add.s64 	%rd17, %rd15, %rd10;
	st.global.f64 	[%rd17], %fd38;
$L__BB0_5:
	ret;

}


// ===== COMPILED SASS (sm_100) =====

	.target	sm_100

	.elftype	@"ET_EXEC"


//--------------------- .note.nv.tkinfo           --------------------------
	.section	.note.nv.tkinfo,"",@"SHT_NOTE"
	.sectionflags	@"SHF_NOTE_NV_TKINFO"
	.tkinfo
        /*0018*/ 	.word	0x00000002
        /*0030*/ 	.string	""
        /*0030*/ 	.string	"ptxas"
        /*0030*/ 	.string	"Cuda compilation tools, release 13.0, V13.0.88"
        /*0030*/ 	.string	"Build cuda_13.0.r13.0/compiler.36424714_0"
        /*0030*/ 	.string	"-arch sm_100 -m 64 "



//--------------------- .note.nv.cuinfo           --------------------------
	.section	.note.nv.cuinfo,"",@"SHT_NOTE"
	.sectionflags	@"SHF_NOTE_NV_CUINFO"
        /*0018*/ 	.short	0x0002
        /*001a*/ 	.short	0x0064
        /*001c*/ 	.short	0x0082
	.zero		2


//--------------------- .nv.info                  --------------------------
	.section	.nv.info,"",@"SHT_CUDA_INFO"
	.align	4


	//----- nvinfo : EIATTR_REGCOUNT
	.align		4
        /*0000*/ 	.byte	0x04, 0x2f
        /*0002*/ 	.short	(.L_1 - .L_0)
	.align		4
.L_0:
        /*0004*/ 	.word	index@(_Z22CovarianceMatrixKernelPdS_S_S_S_ddi)
        /*0008*/ 	.word	0x00000019


	//----- nvinfo : EIATTR_FRAME_SIZE
	.align		4
.L_1:
        /*000c*/ 	.byte	0x04, 0x11
        /*000e*/ 	.short	(.L_3 - .L_2)
	.align		4
.L_2:
        /*0010*/ 	.word	index@($__internal_1_$__cuda_sm20_dsqrt_rn_f64_mediumpath_v1)
        /*0014*/ 	.word	0x00000000


	//----- nvinfo : EIATTR_FRAME_SIZE
	.align		4
.L_3:
        /*0018*/ 	.byte	0x04, 0x11
        /*001a*/ 	.short	(.L_5 - .L_4)
	.align		4
.L_4:
        /*001c*/ 	.word	index@($__internal_0_$__cuda_sm20_div_rn_f64_full)
        /*0020*/ 	.word	0x00000000


	//----- nvinfo : EIATTR_FRAME_SIZE
	.align		4
.L_5:
        /*0024*/ 	.byte	0x04, 0x11
        /*0026*/ 	.short	(.L_7 - .L_6)
	.align		4
.L_6:
        /*0028*/ 	.word	index@(_Z22CovarianceMatrixKernelPdS_S_S_S_ddi)
        /*002c*/ 	.word	0x00000000


	//----- nvinfo : EIATTR_MIN_STACK_SIZE
	.align		4
.L_7:
        /*0030*/ 	.byte	0x04, 0x12
        /*0032*/ 	.short	(.L_9 - .L_8)
	.align		4
.L_8:
        /*0034*/ 	.word	index@(_Z22CovarianceMatrixKernelPdS_S_S_S_ddi)
        /*0038*/ 	.word	0x00000000
.L_9:


//--------------------- .nv.compat                --------------------------
	.section	.nv.compat,"",@"SHT_CUDA_COMPAT_INFO"
	.align	4
        /*0000*/ 	.byte	0x02, 0x09, 0x00, 0x00, 0x02, 0x02, 0x01, 0x00, 0x02, 0x05, 0x05, 0x00, 0x03, 0x07, 0x01, 0x01
        /*0010*/ 	.byte	0x02, 0x03, 0x00, 0x00, 0x02, 0x06, 0x01, 0x00, 0x04, 0x0b, 0x08, 0x00, 0x01, 0x00, 0x00, 0x00
        /*0020*/ 	.byte	0x00, 0x00, 0x00, 0x00


//--------------------- .nv.info._Z22CovarianceMatrixKernelPdS_S_S_S_ddi --------------------------
	.section	.nv.info._Z22CovarianceMatrixKernelPdS_S_S_S_ddi,"",@"SHT_CUDA_INFO"
	.sectionflags	@""
	.align	4


	//----- nvinfo : EIATTR_CUDA_API_VERSION
	.align		4
        /*0000*/ 	.byte	0x04, 0x37
        /*0002*/ 	.short	(.L_11 - .L_10)
.L_10:
        /*0004*/ 	.word	0x00000082


	//----- nvinfo : EIATTR_KPARAM_INFO
	.align		4
.L_11:
        /*0008*/ 	.byte	0x04, 0x17
        /*000a*/ 	.short	(.L_13 - .L_12)
.L_12:
        /*000c*/ 	.word	0x00000000
        /*0010*/ 	.short	0x0007
        /*0012*/ 	.short	0x0038
        /*0014*/ 	.byte	0x00, 0xf0, 0x11, 0x00


	//----- nvinfo : EIATTR_KPARAM_INFO
	.align		4
.L_13:
        /*0018*/ 	.byte	0x04, 0x17
        /*001a*/ 	.short	(.L_15 - .L_14)
.L_14:
        /*001c*/ 	.word	0x00000000
        /*0020*/ 	.short	0x0006
        /*0022*/ 	.short	0x0030
        /*0024*/ 	.byte	0x00, 0xf0, 0x21, 0x00


	//----- nvinfo : EIATTR_KPARAM_INFO
	.align		4
.L_15:
        /*0028*/ 	.byte	0x04, 0x17
        /*002a*/ 	.short	(.L_17 - .L_16)
.L_16:
        /*002c*/ 	.word	0x00000000
        /*0030*/ 	.short	0x0005
        /*0032*/ 	.short	0x0028
        /*0034*/ 	.byte	0x00, 0xf0, 0x21, 0x00


	//----- nvinfo : EIATTR_KPARAM_INFO
	.align		4
.L_17:
        /*0038*/ 	.byte	0x04, 0x17
        /*003a*/ 	.short	(.L_19 - .L_18)
.L_18:
        /*003c*/ 	.word	0x00000000
        /*0040*/ 	.short	0x0004
        /*0042*/ 	.short	0x0020
        /*0044*/ 	.byte	0x00, 0xf5, 0x21, 0x00


	//----- nvinfo : EIATTR_KPARAM_INFO
	.align		4
.L_19:
        /*0048*/ 	.byte	0x04, 0x17
        /*004a*/ 	.short	(.L_21 - .L_20)
.L_20:
        /*004c*/ 	.word	0x00000000
        /*0050*/ 	.short	0x0003
        /*0052*/ 	.short	0x0018
        /*0054*/ 	.byte	0x00, 0xf5, 0x21, 0x00


	//----- nvinfo : EIATTR_KPARAM_INFO
	.align		4
.L_21:
        /*0058*/ 	.byte	0x04, 0x17
        /*005a*/ 	.short	(.L_23 - .L_22)
.L_22:
        /*005c*/ 	.word	0x00000000
        /*0060*/ 	.short	0x0002
        /*0062*/ 	.short	0x0010
        /*0064*/ 	.byte	0x00, 0xf5, 0x21, 0x00


	//----- nvinfo : EIATTR_KPARAM_INFO
	.align		4
.L_23:
        /*0068*/ 	.byte	0x04, 0x17
        /*006a*/ 	.short	(.L_25 - .L_24)
.L_24:
        /*006c*/ 	.word	0x00000000
        /*0070*/ 	.short	0x0001
        /*0072*/ 	.short	0x0008
        /*0074*/ 	.byte	0x00, 0xf5, 0x21, 0x00


	//----- nvinfo : EIATTR_KPARAM_INFO
	.align		4
.L_25:
        /*0078*/ 	.byte	0x04, 0x17
        /*007a*/ 	.short	(.L_27 - .L_26)
.L_26:
        /*007c*/ 	.word	0x00000000
        /*0080*/ 	.short	0x0000
        /*0082*/ 	.short	0x0000
        /*0084*/ 	.byte	0x00, 0xf5, 0x21, 0x00


	//----- nvinfo : EIATTR_SPARSE_MMA_MASK
	.align		4
.L_27:
        /*0088*/ 	.byte	0x03, 0x50
        /*008a*/ 	.short	0x0000


	//----- nvinfo : EIATTR_MAXREG_COUNT
	.align		4
        /*008c*/ 	.byte	0x03, 0x1b
        /*008e*/ 	.short	0x00ff


	//----- nvinfo : EIATTR_MERCURY_ISA_VERSION
	.align		4
        /*0090*/ 	.byte	0x03, 0x5f
        /*0092*/ 	.short	0x0101


	//----- nvinfo : EIATTR_VRC_CTA_INIT_COUNT
	.align		4
        /*0094*/ 	.byte	0x02, 0x4a
	.zero		1
	.zero		1


	//----- nvinfo : EIATTR_EXIT_INSTR_OFFSETS
	.align		4
        /*0098*/ 	.byte	0x04, 0x1c
        /*009a*/ 	.short	(.L_29 - .L_28)


	//   ....[0]....
.L_28:
        /*009c*/ 	.word	0x00000070


	//   ....[1]....
        /*00a0*/ 	.word	0x00000830


	//----- nvinfo : EIATTR_CRS_STACK_SIZE
	.align		4
.L_29:
        /*00a4*/ 	.byte	0x04, 0x1e
        /*00a6*/ 	.short	(.L_31 - .L_30)
.L_30:
        /*00a8*/ 	.word	0x00000000


	//----- nvinfo : EIATTR_CBANK_PARAM_SIZE
	.align		4
.L_31:
        /*00ac*/ 	.byte	0x03, 0x19
        /*00ae*/ 	.short	0x003c


	//----- nvinfo : EIATTR_PARAM_CBANK
	.align		4
        /*00b0*/ 	.byte	0x04, 0x0a
        /*00b2*/ 	.short	(.L_33 - .L_32)
	.align		4
.L_32:
        /*00b4*/ 	.word	index@(.nv.constant0._Z22CovarianceMatrixKernelPdS_S_S_S_ddi)
        /*00b8*/ 	.short	0x0380
        /*00ba*/ 	.short	0x003c


	//----- nvinfo : EIATTR_SW_WAR
	.align		4
.L_33:
        /*00bc*/ 	.byte	0x04, 0x36
        /*00be*/ 	.short	(.L_35 - .L_34)
.L_34:
        /*00c0*/ 	.word	0x00000008
.L_35:


//--------------------- .nv.callgraph             --------------------------
	.section	.nv.callgraph,"",@"SHT_CUDA_CALLGRAPH"
	.align	4
	.sectionentsize	8
	.align		4
        /*0000*/ 	.word	0x00000000
	.align		4
        /*0004*/ 	.word	0xffffffff
	.align		4
        /*0008*/ 	.word	0x00000000
	.align		4
        /*000c*/ 	.word	0xfffffffe
	.align		4
        /*0010*/ 	.word	0x00000000
	.align		4
        /*0014*/ 	.word	0xfffffffd
	.align		4
        /*0018*/ 	.word	0x00000000
	.align		4
        /*001c*/ 	.word	0xfffffffc


//--------------------- .text._Z22CovarianceMatrixKernelPdS_S_S_S_ddi --------------------------
	.section	.text._Z22CovarianceMatrixKernelPdS_S_S_S_ddi,"ax",@progbits
	.align	128
        .global         _Z22CovarianceMatrixKernelPdS_S_S_S_ddi
        .type           _Z22CovarianceMatrixKernelPdS_S_S_S_ddi,@function
        .size           _Z22CovarianceMatrixKernelPdS_S_S_S_ddi,(.L_x_17 - _Z22CovarianceMatrixKernelPdS_S_S_S_ddi)
        .other          _Z22CovarianceMatrixKernelPdS_S_S_S_ddi,@"STO_CUDA_ENTRY STV_DEFAULT"
_Z22CovarianceMatrixKernelPdS_S_S_S_ddi:
.text._Z22CovarianceMatrixKernelPdS_S_S_S_ddi:
[----:B------:R-:W-:Y:S01]  /*0000*/  LDC R1, c[0x0][0x37c] ;  /* 0x0000df00ff017b82 */ /* 0x000fe20000000800 */
[----:B------:R-:W0:Y:S07]  /*0010*/  S2R R3, SR_TID.X ;  /* 0x0000000000037919 */ /* 0x000e2e0000002100 */
[----:B------:R-:W0:Y:S01]  /*0020*/  S2UR UR4, SR_CTAID.X ;  /* 0x00000000000479c3 */ /* 0x000e220000002500 */
[----:B------:R-:W1:Y:S07]  /*0030*/  LDCU UR5, c[0x0][0x3b8] ;  /* 0x00007700ff0577ac */ /* 0x000e6e0008000800 */
[----:B------:R-:W0:Y:S02]  /*0040*/  LDC R0, c[0x0][0x360] ;  /* 0x0000d800ff007b82 */ /* 0x000e240000000800 */
[----:B0-----:R-:W-:-:S05]  /*0050*/  IMAD R0, R0, UR4, R3 ;  /* 0x0000000400007c24 */ /* 0x001fca000f8e0203 */
[----:B-1----:R-:W-:-:S13]  /*0060*/  ISETP.GE.AND P0, PT, R0, UR5, PT ;  /* 0x0000000500007c0c */ /* 0x002fda000bf06270 */
[----:B------:R-:W-:Y:S05]  /*0070*/  @P0 EXIT ;  /* 0x000000000000094d */ /* 0x000fea0003800000 */
[----:B------:R-:W0:Y:S01]  /*0080*/  LDC.64 R8, c[0x0][0x398] ;  /* 0x0000e600ff087b82 */ /* 0x000e220000000a00 */
[----:B------:R-:W1:Y:S07]  /*0090*/  LDCU.64 UR4, c[0x0][0x358] ;  /* 0x00006b00ff0477ac */ /* 0x000e6e0008000a00 */
[----:B------:R-:W2:Y:S08]  /*00a0*/  LDC.64 R10, c[0x0][0x3a0] ;  /* 0x0000e800ff0a7b82 */ /* 0x000eb00000000a00 */
[----:B------:R-:W3:Y:S08]  /*00b0*/  LDC.64 R2, c[0x0][0x388] ;  /* 0x0000e200ff027b82 */ /* 0x000ef00000000a00 */
[----:B------:R-:W4:Y:S01]  /*00c0*/  LDC.64 R4, c[0x0][0x390] ;  /* 0x0000e400ff047b82 */ /* 0x000f220000000a00 */
[----:B0-----:R-:W-:-:S06]  /*00d0*/  IMAD.WIDE R8, R0, 0x8, R8 ;  /* 0x0000000800087825 */ /* 0x001fcc00078e0208 */
[----:B-1----:R-:W5:Y:S01]  /*00e0*/  LDG.E.64 R8, desc[UR4][R8.64] ;  /* 0x0000000408087981 */ /* 0x002f62000c1e1b00 */
[----:B--2---:R-:W-:-:S06]  /*00f0*/  IMAD.WIDE R10, R0, 0x8, R10 ;  /* 0x00000008000a7825 */ /* 0x004fcc00078e020a */
[----:B------:R-:W5:Y:S01]  /*0100*/  LDG.E.64 R10, desc[UR4][R10.64] ;  /* 0x000000040a0a7981 */ /* 0x000f62000c1e1b00 */
[----:B---3--:R-:W-:-:S06]  /*0110*/  IMAD.WIDE R2, R0, 0x8, R2 ;  /* 0x0000000800027825 */ /* 0x008fcc00078e0202 */
[----:B------:R-:W2:Y:S01]  /*0120*/  LDG.E.64 R2, desc[UR4][R2.64] ;  /* 0x0000000402027981 */ /* 0x000ea2000c1e1b00 */
[----:B----4-:R-:W-:-:S06]  /*0130*/  IMAD.WIDE R4, R0, 0x8, R4 ;  /* 0x0000000800047825 */ /* 0x010fcc00078e0204 */
[----:B------:R-:W2:Y:S01]  /*0140*/  LDG.E.64 R4, desc[UR4][R4.64] ;  /* 0x0000000404047981 */ /* 0x000ea2000c1e1b00 */
[----:B------:R-:W-:Y:S01]  /*0150*/  BSSY.RECONVERGENT B0, `(.L_x_0) ;  /* 0x0000017000007945 */ /* 0x000fe20003800200 */
[----:B-----5:R-:W-:-:S08]  /*0160*/  DADD R12, R8, -R10 ;  /* 0x00000000080c7229 */ /* 0x020fd0000000080a */
[----:B------:R-:W-:Y:S02]  /*0170*/  DMUL R12, R12, R12 ;  /* 0x0000000c0c0c7228 */ /* 0x000fe40000000000 */
[----:B--2---:R-:W-:-:S08]  /*0180*/  DADD R6, R2, -R4 ;  /* 0x0000000002067229 */ /* 0x004fd00000000804 */
[----:B------:R-:W-:-:S06]  /*0190*/  DFMA R6, R6, R6, R12 ;  /* 0x000000060606722b */ /* 0x000fcc000000000c */
[----:B------:R-:W0:Y:S04]  /*01a0*/  MUFU.RSQ64H R13, R7 ;  /* 0x00000007000d7308 */ /* 0x000e280000001c00 */
[----:B------:R-:W-:Y:S02]  /*01b0*/  VIADD R12, R7, 0xfcb00000 ;  /* 0xfcb00000070c7836 */ /* 0x000fe40000000000 */
[----:B------:R-:W-:-:S04]  /*01c0*/  IMAD.MOV.U32 R10, RZ, RZ, 0x0 ;  /* 0x00000000ff0a7424 */ /* 0x000fc800078e00ff */
[----:B0-----:R-:W-:Y:S01]  /*01d0*/  DMUL R8, R12, R12 ;  /* 0x0000000c0c087228 */ /* 0x001fe20000000000 */
[----:B------:R-:W-:-:S07]  /*01e0*/  IMAD.MOV.U32 R11, RZ, RZ, 0x3fd80000 ;  /* 0x3fd80000ff0b7424 */ /* 0x000fce00078e00ff */
[----:B------:R-:W-:-:S08]  /*01f0*/  DFMA R8, R6, -R8, 1 ;  /* 0x3ff000000608742b */ /* 0x000fd00000000808 */
[----:B------:R-:W-:Y:S02]  /*0200*/  DFMA R2, R8, R10, 0.5 ;  /* 0x3fe000000802742b */ /* 0x000fe4000000000a */
[----:B------:R-:W-:-:S08]  /*0210*/  DMUL R8, R12, R8 ;  /* 0x000000080c087228 */ /* 0x000fd00000000000 */
[----:B------:R-:W-:Y:S01]  /*0220*/  DFMA R8, R2, R8, R12 ;  /* 0x000000080208722b */ /* 0x000fe2000000000c */
[----:B------:R-:W-:-:S07]  /*0230*/  ISETP.GE.U32.AND P0, PT, R12, 0x7ca00000, PT ;  /* 0x7ca000000c00780c */ /* 0x000fce0003f06070 */
[----:B------:R-:W-:Y:S02]  /*0240*/  DMUL R10, R6, R8 ;  /* 0x00000008060a7228 */ /* 0x000fe40000000000 */
[----:B------:R-:W-:Y:S02]  /*0250*/  VIADD R17, R9, 0xfff00000 ;  /* 0xfff0000009117836 */ /* 0x000fe40000000000 */
[----:B------:R-:W-:-:S04]  /*0260*/  IMAD.MOV.U32 R16, RZ, RZ, R8 ;  /* 0x000000ffff107224 */ /* 0x000fc800078e0008 */
[----:B------:R-:W-:-:S08]  /*0270*/  DFMA R14, R10, -R10, R6 ;  /* 0x8000000a0a0e722b */ /* 0x000fd00000000006 */
[----:B------:R-:W-:Y:S01]  /*0280*/  DFMA R4, R14, R16, R10 ;  /* 0x000000100e04722b */ /* 0x000fe2000000000a */
[----:B------:R-:W-:Y:S10]  /*0290*/  @!P0 BRA `(.L_x_1) ;  /* 0x0000000000088947 */ /* 0x000ff40003800000 */
[----:B------:R-:W-:-:S07]  /*02a0*/  MOV R2, 0x2c0 ;  /* 0x000002c000027802 */ /* 0x000fce0000000f00 */
[----:B------:R-:W-:Y:S05]  /*02b0*/  CALL.REL.NOINC `($__internal_1_$__cuda_sm20_dsqrt_rn_f64_mediumpath_v1) ;  /* 0x0000000800dc7944 */ /* 0x000fea0003c00000 */
.L_x_1:
[----:B------:R-:W-:Y:S05]  /*02c0*/  BSYNC.RECONVERGENT B0 ;  /* 0x0000000000007941 */ /* 0x000fea0003800200 */
.L_x_0:
[----:B------:R-:W0:Y:S01]  /*02d0*/  LDC.64 R6, c[0x0][0x3b0] ;  /* 0x0000ec00ff067b82 */ /* 0x000e220000000a00 */
[----:B------:R-:W-:Y:S01]  /*02e0*/  IMAD.MOV.U32 R2, RZ, RZ, 0x1 ;  /* 0x00000001ff027424 */ /* 0x000fe200078e00ff */
[----:B------:R-:W-:Y:S01]  /*02f0*/  BSSY.RECONVERGENT B0, `(.L_x_2) ;  /* 0x0000012000007945 */ /* 0x000fe20003800200 */
[----:B0-----:R-:W-:-:S06]  /*0300*/  DADD R6, R6, R6 ;  /* 0x0000000006067229 */ /* 0x001fcc0000000006 */
[----:B------:R-:W0:Y:S02]  /*0310*/  MUFU.RCP64H R3, R7 ;  /* 0x0000000700037308 */ /* 0x000e240000001800 */
[----:B0-----:R-:W-:-:S08]  /*0320*/  DFMA R8, -R6, R2, 1 ;  /* 0x3ff000000608742b */ /* 0x001fd00000000102 */
[----:B------:R-:W-:-:S08]  /*0330*/  DFMA R8, R8, R8, R8 ;  /* 0x000000080808722b */ /* 0x000fd00000000008 */
[----:B------:R-:W-:-:S08]  /*0340*/  DFMA R8, R2, R8, R2 ;  /* 0x000000080208722b */ /* 0x000fd00000000002 */
[----:B------:R-:W-:-:S08]  /*0350*/  DFMA R2, -R6, R8, 1 ;  /* 0x3ff000000602742b */ /* 0x000fd00000000108 */
[----:B------:R-:W-:-:S08]  /*0360*/  DFMA R2, R8, R2, R8 ;  /* 0x000000020802722b */ /* 0x000fd00000000008 */
[----:B------:R-:W-:-:S08]  /*0370*/  DMUL R8, R2, -R4 ;  /* 0x8000000402087228 */ /* 0x000fd00000000000 */
[--C-:B------:R-:W-:Y:S02]  /*0380*/  DFMA R10, -R6, R8, -R4.reuse ;  /* 0x00000008060a722b */ /* 0x100fe40000000904 */
[----:B------:R-:W-:-:S06]  /*0390*/  DADD R4, -RZ, -R4 ;  /* 0x00000000ff047229 */ /* 0x000fcc0000000904 */
[----:B------:R-:W-:-:S04]  /*03a0*/  DFMA R2, R2, R10, R8 ;  /* 0x0000000a0202722b */ /* 0x000fc80000000008 */
[----:B------:R-:W-:-:S06]  /*03b0*/  FSETP.GEU.AND P1, PT, |R5|, 6.5827683646048100446e-37, PT ;  /* 0x036000000500780b */ /* 0x000fcc0003f2e200 */
[----:B------:R-:W-:-:S05]  /*03c0*/  FFMA R8, RZ, R7, R3 ;  /* 0x00000007ff087223 */ /* 0x000fca0000000003 */
[----:B------:R-:W-:-:S13]  /*03d0*/  FSETP.GT.AND P0, PT, |R8|, 1.469367938527859385e-39, PT ;  /* 0x001000000800780b */ /* 0x000fda0003f04200 */
[----:B------:R-:W-:Y:S05]  /*03e0*/  @P0 BRA P1, `(.L_x_3) ;  /* 0x0000000000080947 */ /* 0x000fea0000800000 */
[----:B------:R-:W-:-:S07]  /*03f0*/  MOV R10, 0x410 ;  /* 0x00000410000a7802 */ /* 0x000fce0000000f00 */
[----:B------:R-:W-:Y:S05]  /*0400*/  CALL.REL.NOINC `($__internal_0_$__cuda_sm20_div_rn_f64_full) ;  /* 0x00000004000c7944 */ /* 0x000fea0003c00000 */
.L_x_3:
[----:B------:R-:W-:Y:S05]  /*0410*/  BSYNC.RECONVERGENT B0 ;  /* 0x0000000000007941 */ /* 0x000fea0003800200 */
.L_x_2:
[----:B------:R-:W-:Y:S01]  /*0420*/  IMAD.MOV.U32 R4, RZ, RZ, 0x652b82fe ;  /* 0x652b82feff047424 */ /* 0x000fe200078e00ff */
[----:B------:R-:W-:Y:S01]  /*0430*/  UMOV UR6, 0xfefa39ef ;  /* 0xfefa39ef00067882 */ /* 0x000fe20000000000 */
[----:B------:R-:W-:Y:S01]  /*0440*/  IMAD.MOV.U32 R5, RZ, RZ, 0x3ff71547 ;  /* 0x3ff71547ff057424 */ /* 0x000fe200078e00ff */
[----:B------:R-:W-:Y:S01]  /*0450*/  UMOV UR7, 0x3fe62e42 ;  /* 0x3fe62e4200077882 */ /* 0x000fe20000000000 */
[----:B------:R-:W-:Y:S01]  /*0460*/  FSETP.GEU.AND P0, PT, |R3|, 4.1917929649353027344, PT ;  /* 0x4086232b0300780b */ /* 0x000fe20003f0e200 */
[----:B------:R-:W-:Y:S03]  /*0470*/  BSSY.RECONVERGENT B0, `(.L_x_4) ;  /* 0x0000037000007945 */ /* 0x000fe60003800200 */
[----:B------:R-:W-:-:S08]  /*0480*/  DFMA R4, R2, R4, 6.75539944105574400000e+15 ;  /* 0x433800000204742b */ /* 0x000fd00000000004 */
[----:B------:R-:W-:-:S08]  /*0490*/  DADD R6, R4, -6.75539944105574400000e+15 ;  /* 0xc338000004067429 */ /* 0x000fd00000000000 */
[----:B------:R-:W-:Y:S01]  /*04a0*/  DFMA R8, R6, -UR6, R2 ;  /* 0x8000000606087c2b */ /* 0x000fe20008000002 */
[----:B------:R-:W-:Y:S01]  /*04b0*/  UMOV UR6, 0x3b39803f ;  /* 0x3b39803f00067882 */ /* 0x000fe20000000000 */
[----:B------:R-:W-:-:S06]  /*04c0*/  UMOV UR7, 0x3c7abc9e ;  /* 0x3c7abc9e00077882 */ /* 0x000fcc0000000000 */
[----:B------:R-:W-:Y:S01]  /*04d0*/  DFMA R6, R6, -UR6, R8 ;  /* 0x8000000606067c2b */ /* 0x000fe20008000008 */
[----:B------:R-:W-:Y:S01]  /*04e0*/  UMOV UR6, 0x69ce2bdf ;  /* 0x69ce2bdf00067882 */ /* 0x000fe20000000000 */
[----:B------:R-:W-:Y:S01]  /*04f0*/  IMAD.MOV.U32 R8, RZ, RZ, -0x35dec16 ;  /* 0xfca213eaff087424 */ /* 0x000fe200078e00ff */
[----:B------:R-:W-:Y:S01]  /*0500*/  UMOV UR7, 0x3e5ade15 ;  /* 0x3e5ade1500077882 */ /* 0x000fe20000000000 */
[----:B------:R-:W-:-:S06]  /*0510*/  IMAD.MOV.U32 R9, RZ, RZ, 0x3e928af3 ;  /* 0x3e928af3ff097424 */ /* 0x000fcc00078e00ff */
[----:B------:R-:W-:Y:S01]  /*0520*/  DFMA R8, R6, UR6, R8 ;  /* 0x0000000606087c2b */ /* 0x000fe20008000008 */
[----:B------:R-:W-:Y:S01]  /*0530*/  UMOV UR6, 0x62401315 ;  /* 0x6240131500067882 */ /* 0x000fe20000000000 */
[----:B------:R-:W-:-:S06]  /*0540*/  UMOV UR7, 0x3ec71dee ;  /* 0x3ec71dee00077882 */ /* 0x000fcc0000000000 */
[----:B------:R-:W-:Y:S01]  /*0550*/  DFMA R8, R6, R8, UR6 ;  /* 0x0000000606087e2b */ /* 0x000fe20008000008 */
        /* <DEDUP_REMOVED lines=20> */
[----:B------:R-:W-:-:S08]  /*06a0*/  DFMA R8, R6, R8, UR6 ;  /* 0x0000000606087e2b */ /* 0x000fd00008000008 */
[C---:B------:R-:W-:Y:S02]  /*06b0*/  DFMA R10, R6.reuse, R8, 1 ;  /* 0x3ff00000060a742b */ /* 0x040fe40000000008 */
[----:B------:R-:W0:Y:S06]  /*06c0*/  LDC.64 R8, c[0x0][0x380] ;  /* 0x0000e000ff087b82 */ /* 0x000e2c0000000a00 */
[----:B------:R-:W-:-:S10]  /*06d0*/  DFMA R10, R6, R10, 1 ;  /* 0x3ff00000060a742b */ /* 0x000fd4000000000a */
[----:B------:R-:W-:Y:S02]  /*06e0*/  IMAD R7, R4, 0x100000, R11 ;  /* 0x0010000004077824 */ /* 0x000fe400078e020b */
[----:B------:R-:W-:Y:S01]  /*06f0*/  IMAD.MOV.U32 R6, RZ, RZ, R10 ;  /* 0x000000ffff067224 */ /* 0x000fe200078e000a */
[----:B------:R-:W-:Y:S06]  /*0700*/  @!P0 BRA `(.L_x_5) ;  /* 0x0000000000348947 */ /* 0x000fec0003800000 */
[----:B------:R-:W-:Y:S01]  /*0710*/  FSETP.GEU.AND P1, PT, |R3|, 4.2275390625, PT ;  /* 0x408748000300780b */ /* 0x000fe20003f2e200 */
[C---:B------:R-:W-:Y:S02]  /*0720*/  DADD R6, R2.reuse, +INF ;  /* 0x7ff0000002067429 */ /* 0x040fe40000000000 */
[----:B------:R-:W-:-:S08]  /*0730*/  DSETP.GEU.AND P0, PT, R2, RZ, PT ;  /* 0x000000ff0200722a */ /* 0x000fd00003f0e000 */
[----:B------:R-:W-:Y:S02]  /*0740*/  FSEL R6, R6, RZ, P0 ;  /* 0x000000ff06067208 */ /* 0x000fe40000000000 */
[----:B------:R-:W-:Y:S01]  /*0750*/  @!P1 LEA.HI R5, R4, R4, RZ, 0x1 ;  /* 0x0000000404059211 */ /* 0x000fe200078f08ff */
[----:B------:R-:W-:Y:S01]  /*0760*/  @!P1 IMAD.MOV.U32 R2, RZ, RZ, R10 ;  /* 0x000000ffff029224 */ /* 0x000fe200078e000a */
[----:B------:R-:W-:Y:S02]  /*0770*/  FSEL R7, R7, RZ, P0 ;  /* 0x000000ff07077208 */ /* 0x000fe40000000000 */
[----:B------:R-:W-:-:S05]  /*0780*/  @!P1 SHF.R.S32.HI R5, RZ, 0x1, R5 ;  /* 0x00000001ff059819 */ /* 0x000fca0000011405 */
[----:B------:R-:W-:Y:S02]  /*0790*/  @!P1 IMAD.IADD R4, R4, 0x1, -R5 ;  /* 0x0000000104049824 */ /* 0x000fe400078e0a05 */
[----:B------:R-:W-:-:S03]  /*07a0*/  @!P1 IMAD R3, R5, 0x100000, R11 ;  /* 0x0010000005039824 */ /* 0x000fc600078e020b */
[----:B------:R-:W-:Y:S01]  /*07b0*/  @!P1 LEA R5, R4, 0x3ff00000, 0x14 ;  /* 0x3ff0000004059811 */ /* 0x000fe200078ea0ff */
[----:B------:R-:W-:-:S06]  /*07c0*/  @!P1 IMAD.MOV.U32 R4, RZ, RZ, RZ ;  /* 0x000000ffff049224 */ /* 0x000fcc00078e00ff */
[----:B------:R-:W-:-:S11]  /*07d0*/  @!P1 DMUL R6, R2, R4 ;  /* 0x0000000402069228 */ /* 0x000fd60000000000 */
.L_x_5:
[----:B------:R-:W-:Y:S05]  /*07e0*/  BSYNC.RECONVERGENT B0 ;  /* 0x0000000000007941 */ /* 0x000fea0003800200 */
.L_x_4:
[----:B------:R-:W1:Y:S01]  /*07f0*/  LDCU.64 UR6, c[0x0][0x3a8] ;  /* 0x00007500ff0677ac */ /* 0x000e620008000a00 */
[----:B0-----:R-:W-:Y:S01]  /*0800*/  IMAD.WIDE R8, R0, 0x8, R8 ;  /* 0x0000000800087825 */ /* 0x001fe200078e0208 */
[----:B-1----:R-:W-:-:S07]  /*0810*/  DMUL R6, R6, UR6 ;  /* 0x0000000606067c28 */ /* 0x002fce0008000000 */
[----:B------:R-:W-:Y:S01]  /*0820*/  STG.E.64 desc[UR4][R8.64], R6 ;  /* 0x0000000608007986 */ /* 0x000fe2000c101b04 */
[----:B------:R-:W-:Y:S05]  /*0830*/  EXIT ;  /* 0x000000000000794d */ /* 0x000fea0003800000 */
        .weak           $__internal_0_$__cuda_sm20_div_rn_f64_full
        .type           $__internal_0_$__cuda_sm20_div_rn_f64_full,@function
        .size           $__internal_0_$__cuda_sm20_div_rn_f64_full,($__internal_1_$__cuda_sm20_dsqrt_rn_f64_mediumpath_v1 - $__internal_0_$__cuda_sm20_div_rn_f64_full)
$__internal_0_$__cuda_sm20_div_rn_f64_full:
[C---:B------:R-:W-:Y:S01]  /*0840*/  FSETP.GEU.AND P0, PT, |R7|.reuse, 1.469367938527859385e-39, PT ;  /* 0x001000000700780b */ /* 0x040fe20003f0e200 */
[----:B------:R-:W-:Y:S01]  /*0850*/  IMAD.MOV.U32 R16, RZ, RZ, 0x1 ;  /* 0x00000001ff107424 */ /* 0x000fe200078e00ff */
[----:B------:R-:W-:Y:S01]  /*0860*/  LOP3.LUT R2, R7, 0x800fffff, RZ, 0xc0, !PT ;  /* 0x800fffff07027812 */ /* 0x000fe200078ec0ff */
[----:B------:R-:W-:Y:S01]  /*0870*/  BSSY.RECONVERGENT B1, `(.L_x_6) ;  /* 0x0000057000017945 */ /* 0x000fe20003800200 */
[C---:B------:R-:W-:Y:S02]  /*0880*/  FSETP.GEU.AND P2, PT, |R5|.reuse, 1.469367938527859385e-39, PT ;  /* 0x001000000500780b */ /* 0x040fe40003f4e200 */
[----:B------:R-:W-:Y:S01]  /*0890*/  LOP3.LUT R3, R2, 0x3ff00000, RZ, 0xfc, !PT ;  /* 0x3ff0000002037812 */ /* 0x000fe200078efcff */
[----:B------:R-:W-:Y:S01]  /*08a0*/  IMAD.MOV.U32 R2, RZ, RZ, R6 ;  /* 0x000000ffff027224 */ /* 0x000fe200078e0006 */
[----:B------:R-:W-:Y:S02]  /*08b0*/  LOP3.LUT R11, R5, 0x7ff00000, RZ, 0xc0, !PT ;  /* 0x7ff00000050b7812 */ /* 0x000fe400078ec0ff */
[----:B------:R-:W-:-:S03]  /*08c0*/  LOP3.LUT R14, R7, 0x7ff00000, RZ, 0xc0, !PT ;  /* 0x7ff00000070e7812 */ /* 0x000fc600078ec0ff */
[----:B------:R-:W-:Y:S01]  /*08d0*/  @!P0 DMUL R2, R6, 8.98846567431157953865e+307 ;  /* 0x7fe0000006028828 */ /* 0x000fe20000000000 */
[----:B------:R-:W-:-:S03]  /*08e0*/  ISETP.GE.U32.AND P1, PT, R11, R14, PT ;  /* 0x0000000e0b00720c */ /* 0x000fc60003f26070 */
[----:B------:R-:W-:Y:S01]  /*08f0*/  @!P2 LOP3.LUT R12, R7, 0x7ff00000, RZ, 0xc0, !PT ;  /* 0x7ff00000070ca812 */ /* 0x000fe200078ec0ff */
[----:B------:R-:W-:Y:S01]  /*0900*/  @!P2 IMAD.MOV.U32 R18, RZ, RZ, RZ ;  /* 0x000000ffff12a224 */ /* 0x000fe200078e00ff */
[----:B------:R-:W0:Y:S02]  /*0910*/  MUFU.RCP64H R17, R3 ;  /* 0x0000000300117308 */ /* 0x000e240000001800 */
[----:B------:R-:W-:Y:S01]  /*0920*/  @!P2 ISETP.GE.U32.AND P3, PT, R11, R12, PT ;  /* 0x0000000c0b00a20c */ /* 0x000fe20003f66070 */
[----:B------:R-:W-:-:S05]  /*0930*/  IMAD.MOV.U32 R12, RZ, RZ, 0x1ca00000 ;  /* 0x1ca00000ff0c7424 */ /* 0x000fca00078e00ff */
[----:B------:R-:W-:-:S04]  /*0940*/  @!P2 SEL R13, R12, 0x63400000, !P3 ;  /* 0x634000000c0da807 */ /* 0x000fc80005800000 */
[----:B------:R-:W-:-:S04]  /*0950*/  @!P2 LOP3.LUT R13, R13, 0x80000000, R5, 0xf8, !PT ;  /* 0x800000000d0da812 */ /* 0x000fc800078ef805 */
[----:B------:R-:W-:Y:S01]  /*0960*/  @!P2 LOP3.LUT R19, R13, 0x100000, RZ, 0xfc, !PT ;  /* 0x001000000d13a812 */ /* 0x000fe200078efcff */
[----:B0-----:R-:W-:Y:S01]  /*0970*/  DFMA R8, R16, -R2, 1 ;  /* 0x3ff000001008742b */ /* 0x001fe20000000802 */
[----:B------:R-:W-:Y:S01]  /*0980*/  IMAD.MOV.U32 R13, RZ, RZ, R14 ;  /* 0x000000ffff0d7224 */ /* 0x000fe200078e000e */
[----:B------:R-:W-:-:S05]  /*0990*/  @!P0 LOP3.LUT R13, R3, 0x7ff00000, RZ, 0xc0, !PT ;  /* 0x7ff00000030d8812 */ /* 0x000fca00078ec0ff */
[----:B------:R-:W-:Y:S01]  /*09a0*/  VIADD R22, R13, 0xffffffff ;  /* 0xffffffff0d167836 */ /* 0x000fe20000000000 */
[----:B------:R-:W-:-:S08]  /*09b0*/  DFMA R8, R8, R8, R8 ;  /* 0x000000080808722b */ /* 0x000fd00000000008 */
[----:B------:R-:W-:Y:S01]  /*09c0*/  DFMA R16, R16, R8, R16 ;  /* 0x000000081010722b */ /* 0x000fe20000000010 */
[----:B------:R-:W-:Y:S01]  /*09d0*/  SEL R9, R12, 0x63400000, !P1 ;  /* 0x634000000c097807 */ /* 0x000fe20004800000 */
[----:B------:R-:W-:-:S03]  /*09e0*/  IMAD.MOV.U32 R8, RZ, RZ, R4 ;  /* 0x000000ffff087224 */ /* 0x000fc600078e0004 */
[----:B------:R-:W-:-:S03]  /*09f0*/  LOP3.LUT R9, R9, 0x800fffff, R5, 0xf8, !PT ;  /* 0x800fffff09097812 */ /* 0x000fc600078ef805 */
[----:B------:R-:W-:-:S03]  /*0a00*/  DFMA R20, R16, -R2, 1 ;  /* 0x3ff000001014742b */ /* 0x000fc60000000802 */
[----:B------:R-:W-:-:S05]  /*0a10*/  @!P2 DFMA R8, R8, 2, -R18 ;  /* 0x400000000808a82b */ /* 0x000fca0000000812 */
[----:B------:R-:W-:Y:S01]  /*0a20*/  DFMA R16, R16, R20, R16 ;  /* 0x000000141010722b */ /* 0x000fe20000000010 */
[----:B------:R-:W-:-:S04]  /*0a30*/  IMAD.MOV.U32 R20, RZ, RZ, R11 ;  /* 0x000000ffff147224 */ /* 0x000fc800078e000b */
[----:B------:R-:W-:-:S03]  /*0a40*/  @!P2 LOP3.LUT R20, R9, 0x7ff00000, RZ, 0xc0, !PT ;  /* 0x7ff000000914a812 */ /* 0x000fc600078ec0ff */
[----:B------:R-:W-:Y:S02]  /*0a50*/  DMUL R18, R16, R8 ;  /* 0x0000000810127228 */ /* 0x000fe40000000000 */
[----:B------:R-:W-:-:S05]  /*0a60*/  VIADD R21, R20, 0xffffffff ;  /* 0xffffffff14157836 */ /* 0x000fca0000000000 */
[----:B------:R-:W-:Y:S01]  /*0a70*/  ISETP.GT.U32.AND P0, PT, R21, 0x7feffffe, PT ;  /* 0x7feffffe1500780c */ /* 0x000fe20003f04070 */
[----:B------:R-:W-:-:S03]  /*0a80*/  DFMA R14, R18, -R2, R8 ;  /* 0x80000002120e722b */ /* 0x000fc60000000008 */
[----:B------:R-:W-:-:S05]  /*0a90*/  ISETP.GT.U32.OR P0, PT, R22, 0x7feffffe, P0 ;  /* 0x7feffffe1600780c */ /* 0x000fca0000704470 */
[----:B------:R-:W-:Y:S01]  /*0aa0*/  DFMA R14, R16, R14, R18 ;  /* 0x0000000e100e722b */ /* 0x000fe20000000012 */
[----:B------:R-:W-:Y:S01]  /*0ab0*/  IMAD.MOV.U32 R16, RZ, RZ, R4 ;  /* 0x000000ffff107224 */ /* 0x000fe200078e0004 */
[----:B------:R-:W-:-:S06]  /*0ac0*/  MOV R17, R5 ;  /* 0x0000000500117202 */ /* 0x000fcc0000000f00 */
[----:B------:R-:W-:Y:S05]  /*0ad0*/  @P0 BRA `(.L_x_7) ;  /* 0x00000000006c0947 */ /* 0x000fea0003800000 */
[----:B------:R-:W-:-:S04]  /*0ae0*/  LOP3.LUT R16, R7, 0x7ff00000, RZ, 0xc0, !PT ;  /* 0x7ff0000007107812 */ /* 0x000fc800078ec0ff */
[CC--:B------:R-:W-:Y:S02]  /*0af0*/  VIADDMNMX R4, R11.reuse, -R16.reuse, 0xb9600000, !PT ;  /* 0xb96000000b047446 */ /* 0x0c0fe40007800910 */
[----:B------:R-:W-:Y:S02]  /*0b00*/  ISETP.GE.U32.AND P0, PT, R11, R16, PT ;  /* 0x000000100b00720c */ /* 0x000fe40003f06070 */
[----:B------:R-:W-:Y:S02]  /*0b10*/  VIMNMX R4, PT, PT, R4, 0x46a00000, PT ;  /* 0x46a0000004047848 */ /* 0x000fe40003fe0100 */
[----:B------:R-:W-:Y:S01]  /*0b20*/  SEL R11, R12, 0x63400000, !P0 ;  /* 0x634000000c0b7807 */ /* 0x000fe20004000000 */
[----:B------:R-:W-:-:S04]  /*0b30*/  IMAD.MOV.U32 R12, RZ, RZ, RZ ;  /* 0x000000ffff0c7224 */ /* 0x000fc800078e00ff */
[----:B------:R-:W-:-:S04]  /*0b40*/  IMAD.IADD R11, R4, 0x1, -R11 ;  /* 0x00000001040b7824 */ /* 0x000fc800078e0a0b */
[----:B------:R-:W-:-:S06]  /*0b50*/  VIADD R13, R11, 0x7fe00000 ;  /* 0x7fe000000b0d7836 */ /* 0x000fcc0000000000 */
[----:B------:R-:W-:-:S10]  /*0b60*/  DMUL R4, R14, R12 ;  /* 0x0000000c0e047228 */ /* 0x000fd40000000000 */
[----:B------:R-:W-:-:S13]  /*0b70*/  FSETP.GTU.AND P0, PT, |R5|, 1.469367938527859385e-39, PT ;  /* 0x001000000500780b */ /* 0x000fda0003f0c200 */
[----:B------:R-:W-:Y:S05]  /*0b80*/  @P0 BRA `(.L_x_8) ;  /* 0x0000000000940947 */ /* 0x000fea0003800000 */
[----:B------:R-:W-:Y:S01]  /*0b90*/  DFMA R2, R14, -R2, R8 ;  /* 0x800000020e02722b */ /* 0x000fe20000000008 */
[----:B------:R-:W-:-:S09]  /*0ba0*/  IMAD.MOV.U32 R12, RZ, RZ, RZ ;  /* 0x000000ffff0c7224 */ /* 0x000fd200078e00ff */
[C---:B------:R-:W-:Y:S02]  /*0bb0*/  FSETP.NEU.AND P0, PT, R3.reuse, RZ, PT ;  /* 0x000000ff0300720b */ /* 0x040fe40003f0d000 */
[----:B------:R-:W-:-:S04]  /*0bc0*/  LOP3.LUT R7, R3, 0x80000000, R7, 0x48, !PT ;  /* 0x8000000003077812 */ /* 0x000fc800078e4807 */
[----:B------:R-:W-:-:S07]  /*0bd0*/  LOP3.LUT R13, R7, R13, RZ, 0xfc, !PT ;  /* 0x0000000d070d7212 */ /* 0x000fce00078efcff */
[----:B------:R-:W-:Y:S05]  /*0be0*/  @!P0 BRA `(.L_x_8) ;  /* 0x00000000007c8947 */ /* 0x000fea0003800000 */
[----:B------:R-:W-:Y:S01]  /*0bf0*/  IMAD.MOV R3, RZ, RZ, -R11 ;  /* 0x000000ffff037224 */ /* 0x000fe200078e0a0b */
[----:B------:R-:W-:Y:S01]  /*0c00*/  DMUL.RP R12, R14, R12 ;  /* 0x0000000c0e0c7228 */ /* 0x000fe20000008000 */
[----:B------:R-:W-:-:S06]  /*0c10*/  IMAD.MOV.U32 R2, RZ, RZ, RZ ;  /* 0x000000ffff027224 */ /* 0x000fcc00078e00ff */
[----:B------:R-:W-:-:S03]  /*0c20*/  DFMA R2, R4, -R2, R14 ;  /* 0x800000020402722b */ /* 0x000fc6000000000e */
[----:B------:R-:W-:-:S03]  /*0c30*/  LOP3.LUT R7, R13, R7, RZ, 0x3c, !PT ;  /* 0x000000070d077212 */ /* 0x000fc600078e3cff */
[----:B------:R-:W-:-:S04]  /*0c40*/  IADD3 R2, PT, PT, -R11, -0x43300000, RZ ;  /* 0xbcd000000b027810 */ /* 0x000fc80007ffe1ff */
[----:B------:R-:W-:-:S04]  /*0c50*/  FSETP.NEU.AND P0, PT, |R3|, R2, PT ;  /* 0x000000020300720b */ /* 0x000fc80003f0d200 */
[----:B------:R-:W-:Y:S02]  /*0c60*/  FSEL R4, R12, R4, !P0 ;  /* 0x000000040c047208 */ /* 0x000fe40004000000 */
[----:B------:R-:W-:Y:S01]  /*0c70*/  FSEL R5, R7, R5, !P0 ;  /* 0x0000000507057208 */ /* 0x000fe20004000000 */
[----:B------:R-:W-:Y:S06]  /*0c80*/  BRA `(.L_x_8) ;  /* 0x0000000000547947 */ /* 0x000fec0003800000 */
.L_x_7:
[----:B------:R-:W-:-:S14]  /*0c90*/  DSETP.NAN.AND P0, PT, R16, R16, PT ;  /* 0x000000101000722a */ /* 0x000fdc0003f08000 */
[----:B------:R-:W-:Y:S05]  /*0ca0*/  @P0 BRA `(.L_x_9) ;  /* 0x0000000000440947 */ /* 0x000fea0003800000 */
[----:B------:R-:W-:-:S14]  /*0cb0*/  DSETP.NAN.AND P0, PT, R6, R6, PT ;  /* 0x000000060600722a */ /* 0x000fdc0003f08000 */
[----:B------:R-:W-:Y:S05]  /*0cc0*/  @P0 BRA `(.L_x_10) ;  /* 0x0000000000300947 */ /* 0x000fea0003800000 */
[----:B------:R-:W-:Y:S01]  /*0cd0*/  ISETP.NE.AND P0, PT, R20, R13, PT ;  /* 0x0000000d1400720c */ /* 0x000fe20003f05270 */
[----:B------:R-:W-:Y:S02]  /*0ce0*/  IMAD.MOV.U32 R4, RZ, RZ, 0x0 ;  /* 0x00000000ff047424 */ /* 0x000fe400078e00ff */
[----:B------:R-:W-:-:S10]  /*0cf0*/  IMAD.MOV.U32 R5, RZ, RZ, -0x80000 ;  /* 0xfff80000ff057424 */ /* 0x000fd400078e00ff */
[----:B------:R-:W-:Y:S05]  /*0d00*/  @!P0 BRA `(.L_x_8) ;  /* 0x0000000000348947 */ /* 0x000fea0003800000 */
[----:B------:R-:W-:Y:S02]  /*0d10*/  ISETP.NE.AND P0, PT, R20, 0x7ff00000, PT ;  /* 0x7ff000001400780c */ /* 0x000fe40003f05270 */
[----:B------:R-:W-:Y:S02]  /*0d20*/  LOP3.LUT R5, R17, 0x80000000, R7, 0x48, !PT ;  /* 0x8000000011057812 */ /* 0x000fe400078e4807 */
[----:B------:R-:W-:-:S13]  /*0d30*/  ISETP.EQ.OR P0, PT, R13, RZ, !P0 ;  /* 0x000000ff0d00720c */ /* 0x000fda0004702670 */
[----:B------:R-:W-:Y:S01]  /*0d40*/  @P0 LOP3.LUT R2, R5, 0x7ff00000, RZ, 0xfc, !PT ;  /* 0x7ff0000005020812 */ /* 0x000fe200078efcff */
[----:B------:R-:W-:Y:S02]  /*0d50*/  @!P0 IMAD.MOV.U32 R4, RZ, RZ, RZ ;  /* 0x000000ffff048224 */ /* 0x000fe400078e00ff */
[----:B------:R-:W-:Y:S02]  /*0d60*/  @P0 IMAD.MOV.U32 R4, RZ, RZ, RZ ;  /* 0x000000ffff040224 */ /* 0x000fe400078e00ff */
[----:B------:R-:W-:Y:S01]  /*0d70*/  @P0 IMAD.MOV.U32 R5, RZ, RZ, R2 ;  /* 0x000000ffff050224 */ /* 0x000fe200078e0002 */
[----:B------:R-:W-:Y:S06]  /*0d80*/  BRA `(.L_x_8) ;  /* 0x0000000000147947 */ /* 0x000fec0003800000 */
.L_x_10:
[----:B------:R-:W-:Y:S01]  /*0d90*/  LOP3.LUT R5, R7, 0x80000, RZ, 0xfc, !PT ;  /* 0x0008000007057812 */ /* 0x000fe200078efcff */
[----:B------:R-:W-:Y:S01]  /*0da0*/  IMAD.MOV.U32 R4, RZ, RZ, R6 ;  /* 0x000000ffff047224 */ /* 0x000fe200078e0006 */
[----:B------:R-:W-:Y:S06]  /*0db0*/  BRA `(.L_x_8) ;  /* 0x0000000000087947 */ /* 0x000fec0003800000 */
.L_x_9:
[----:B------:R-:W-:Y:S01]  /*0dc0*/  LOP3.LUT R5, R17, 0x80000, RZ, 0xfc, !PT ;  /* 0x0008000011057812 */ /* 0x000fe200078efcff */
[----:B------:R-:W-:-:S07]  /*0dd0*/  IMAD.MOV.U32 R4, RZ, RZ, R16 ;  /* 0x000000ffff047224 */ /* 0x000fce00078e0010 */
.L_x_8:
[----:B------:R-:W-:Y:S05]  /*0de0*/  BSYNC.RECONVERGENT B1 ;  /* 0x0000000000017941 */ /* 0x000fea0003800200 */
.L_x_6:
[----:B------:R-:W-:Y:S01]  /*0df0*/  IMAD.MOV.U32 R11, RZ, RZ, 0x0 ;  /* 0x00000000ff0b7424 */ /* 0x000fe200078e00ff */
[----:B------:R-:W-:Y:S01]  /*0e00*/  MOV R2, R4 ;  /* 0x0000000400027202 */ /* 0x000fe20000000f00 */
[----:B------:R-:W-:Y:S02]  /*0e10*/  IMAD.MOV.U32 R3, RZ, RZ, R5 ;  /* 0x000000ffff037224 */ /* 0x000fe400078e0005 */
[----:B------:R-:W-:Y:S05]  /*0e20*/  RET.REL.NODEC R10 `(_Z22CovarianceMatrixKernelPdS_S_S_S_ddi) ;  /* 0xfffffff00a747950 */ /* 0x000fea0003c3ffff */
        .weak           $__internal_1_$__cuda_sm20_dsqrt_rn_f64_mediumpath_v1
        .type           $__internal_1_$__cuda_sm20_dsqrt_rn_f64_mediumpath_v1,@function
        .size           $__internal_1_$__cuda_sm20_dsqrt_rn_f64_mediumpath_v1,(.L_x_17 - $__internal_1_$__cuda_sm20_dsqrt_rn_f64_mediumpath_v1)
$__internal_1_$__cuda_sm20_dsqrt_rn_f64_mediumpath_v1:
[----:B------:R-:W-:Y:S01]  /*0e30*/  ISETP.GE.U32.AND P0, PT, R12, -0x3400000, PT ;  /* 0xfcc000000c00780c */ /* 0x000fe20003f06070 */
[----:B------:R-:W-:Y:S01]  /*0e40*/  BSSY.RECONVERGENT B1, `(.L_x_11) ;  /* 0x0000024000017945 */ /* 0x000fe20003800200 */
[----:B------:R-:W-:-:S11]  /*0e50*/  IMAD.MOV.U32 R9, RZ, RZ, R17 ;  /* 0x000000ffff097224 */ /* 0x000fd600078e0011 */
[----:B------:R-:W-:Y:S05]  /*0e60*/  @!P0 BRA `(.L_x_12) ;  /* 0x0000000000208947 */ /* 0x000fea0003800000 */
[----:B------:R-:W-:-:S10]  /*0e70*/  DFMA.RM R8, R14, R8, R10 ;  /* 0x000000080e08722b */ /* 0x000fd4000000400a */
[----:B------:R-:W-:-:S05]  /*0e80*/  IADD3 R4, P0, PT, R8, 0x1, RZ ;  /* 0x0000000108047810 */ /* 0x000fca0007f1e0ff */
[----:B------:R-:W-:-:S06]  /*0e90*/  IMAD.X R5, RZ, RZ, R9, P0 ;  /* 0x000000ffff057224 */ /* 0x000fcc00000e0609 */
[----:B------:R-:W-:-:S08]  /*0ea0*/  DFMA.RP R6, -R8, R4, R6 ;  /* 0x000000040806722b */ /* 0x000fd00000008106 */
[----:B------:R-:W-:-:S06]  /*0eb0*/  DSETP.GT.AND P0, PT, R6, RZ, PT ;  /* 0x000000ff0600722a */ /* 0x000fcc0003f04000 */
[----:B------:R-:W-:Y:S02]  /*0ec0*/  FSEL R4, R4, R8, P0 ;  /* 0x0000000804047208 */ /* 0x000fe40000000000 */
[----:B------:R-:W-:Y:S01]  /*0ed0*/  FSEL R5, R5, R9, P0 ;  /* 0x0000000905057208 */ /* 0x000fe20000000000 */
[----:B------:R-:W-:Y:S06]  /*0ee0*/  BRA `(.L_x_13) ;  /* 0x0000000000647947 */ /* 0x000fec0003800000 */
.L_x_12:
[----:B------:R-:W-:-:S14]  /*0ef0*/  DSETP.NE.AND P0, PT, R6, RZ, PT ;  /* 0x000000ff0600722a */ /* 0x000fdc0003f05000 */
[----:B------:R-:W-:Y:S05]  /*0f00*/  @!P0 BRA `(.L_x_14) ;  /* 0x0000000000588947 */ /* 0x000fea0003800000 */
[----:B------:R-:W-:-:S13]  /*0f10*/  ISETP.GE.AND P0, PT, R7, RZ, PT ;  /* 0x000000ff0700720c */ /* 0x000fda0003f06270 */
[----:B------:R-:W-:Y:S02]  /*0f20*/  @!P0 IMAD.MOV.U32 R4, RZ, RZ, 0x0 ;  /* 0x00000000ff048424 */ /* 0x000fe400078e00ff */
[----:B------:R-:W-:Y:S01]  /*0f30*/  @!P0 IMAD.MOV.U32 R5, RZ, RZ, -0x80000 ;  /* 0xfff80000ff058424 */ /* 0x000fe200078e00ff */
[----:B------:R-:W-:Y:S06]  /*0f40*/  @!P0 BRA `(.L_x_13) ;  /* 0x00000000004c8947 */ /* 0x000fec0003800000 */
[----:B------:R-:W-:-:S13]  /*0f50*/  ISETP.GT.AND P0, PT, R7, 0x7fefffff, PT ;  /* 0x7fefffff0700780c */ /* 0x000fda0003f04270 */
[----:B------:R-:W-:Y:S05]  /*0f60*/  @P0 BRA `(.L_x_14) ;  /* 0x0000000000400947 */ /* 0x000fea0003800000 */
[----:B------:R-:W-:Y:S01]  /*0f70*/  DMUL R6, R6, 8.11296384146066816958e+31 ;  /* 0x4690000006067828 */ /* 0x000fe20000000000 */
[----:B------:R-:W-:Y:S02]  /*0f80*/  IMAD.MOV.U32 R4, RZ, RZ, RZ ;  /* 0x000000ffff047224 */ /* 0x000fe400078e00ff */
[----:B------:R-:W-:Y:S02]  /*0f90*/  IMAD.MOV.U32 R10, RZ, RZ, 0x0 ;  /* 0x00000000ff0a7424 */ /* 0x000fe400078e00ff */
[----:B------:R-:W-:Y:S01]  /*0fa0*/  IMAD.MOV.U32 R11, RZ, RZ, 0x3fd80000 ;  /* 0x3fd80000ff0b7424 */ /* 0x000fe200078e00ff */
[----:B------:R-:W0:Y:S02]  /*0fb0*/  MUFU.RSQ64H R5, R7 ;  /* 0x0000000700057308 */ /* 0x000e240000001c00 */
[----:B0-----:R-:W-:-:S08]  /*0fc0*/  DMUL R8, R4, R4 ;  /* 0x0000000404087228 */ /* 0x001fd00000000000 */
[----:B------:R-:W-:-:S08]  /*0fd0*/  DFMA R8, R6, -R8, 1 ;  /* 0x3ff000000608742b */ /* 0x000fd00000000808 */
[----:B------:R-:W-:Y:S02]  /*0fe0*/  DFMA R10, R8, R10, 0.5 ;  /* 0x3fe00000080a742b */ /* 0x000fe4000000000a */
[----:B------:R-:W-:-:S08]  /*0ff0*/  DMUL R8, R4, R8 ;  /* 0x0000000804087228 */ /* 0x000fd00000000000 */
[----:B------:R-:W-:-:S08]  /*1000*/  DFMA R8, R10, R8, R4 ;  /* 0x000000080a08722b */ /* 0x000fd00000000004 */
[----:B------:R-:W-:Y:S02]  /*1010*/  DMUL R4, R6, R8 ;  /* 0x0000000806047228 */ /* 0x000fe40000000000 */
[----:B------:R-:W-:-:S06]  /*1020*/  VIADD R9, R9, 0xfff00000 ;  /* 0xfff0000009097836 */ /* 0x000fcc0000000000 */
[----:B------:R-:W-:-:S08]  /*1030*/  DFMA R10, R4, -R4, R6 ;  /* 0x80000004040a722b */ /* 0x000fd00000000006 */
[----:B------:R-:W-:-:S10]  /*1040*/  DFMA R4, R8, R10, R4 ;  /* 0x0000000a0804722b */ /* 0x000fd40000000004 */
[----:B------:R-:W-:Y:S01]  /*1050*/  VIADD R5, R5, 0xfcb00000 ;  /* 0xfcb0000005057836 */ /* 0x000fe20000000000 */
[----:B------:R-:W-:Y:S06]  /*1060*/  BRA `(.L_x_13) ;  /* 0x0000000000047947 */ /* 0x000fec0003800000 */
.L_x_14:
[----:B------:R-:W-:-:S11]  /*1070*/  DADD R4, R6, R6 ;  /* 0x0000000006047229 */ /* 0x000fd60000000006 */
.L_x_13:
[----:B------:R-:W-:Y:S05]  /*1080*/  BSYNC.RECONVERGENT B1 ;  /* 0x0000000000017941 */ /* 0x000fea0003800200 */
.L_x_11:
[----:B------:R-:W-:-:S04]  /*1090*/  IMAD.MOV.U32 R3, RZ, RZ, 0x0 ;  /* 0x00000000ff037424 */ /* 0x000fc800078e00ff */
[----:B------:R-:W-:Y:S05]  /*10a0*/  RET.REL.NODEC R2 `(_Z22CovarianceMatrixKernelPdS_S_S_S_ddi) ;  /* 0xffffffec02d47950 */ /* 0x000fea0003c3ffff */
.L_x_15:
[----:B------:R-:W-:-:S00]  /*10b0*/  BRA `(.L_x_15) ;  /* 0xfffffffc00fc7947 */ /* 0x000fc0000383ffff */
[----:B------:R-:W-:-:S00]  /*10c0*/  NOP ;  /* 0x0000000000007918 */ /* 0x000fc00000000000 */
        /* <DEDUP_REMOVED lines=11> */
.L_x_17:


//--------------------- .nv.shared.reserved.0     --------------------------
	.section	.nv.shared.reserved.0,"aw",@nobits
	.weak		__nv_reservedSMEM_offset_0_alias
	.size		__nv_reservedSMEM_offset_0_alias, 0, 64
	.other		__nv_reservedSMEM_offset_0_alias,@"STO_CUDA_RESERVED_SHARED STV_DEFAULT"
__nv_reservedSMEM_offset_0_alias:
	.zero		0
	.zero		64


//--------------------- .nv.constant0._Z22CovarianceMatrixKernelPdS_S_S_S_ddi --------------------------
	.section	.nv.constant0._Z22CovarianceMatrixKernelPdS_S_S_S_ddi,"a",@progbits
	.sectionflags	@""
	.align	4
.nv.constant0._Z22CovarianceMatrixKernelPdS_S_S_S_ddi:
	.zero		956


//--------------------- SYMBOLS --------------------------

	.type		.nv.reservedSmem.offset0,@object
	.size		.nv.reservedSmem.offset0,0x4
